//
// Generated by NVIDIA NVVM Compiler
//
// Compiler Build ID: CL-36424714
// Cuda compilation tools, release 13.0, V13.0.88
// Based on NVVM 20.0.0
//

.version 9.0
.target sm_100
.address_size 64

	// .globl	_Z21loop_unrolling_block2PiS_i

.visible .entry _Z21loop_unrolling_block2PiS_i(
	.param .u64 .ptr .align 1 _Z21loop_unrolling_block2PiS_i_param_0,
	.param .u64 .ptr .align 1 _Z21loop_unrolling_block2PiS_i_param_1,
	.param .u32 _Z21loop_unrolling_block2PiS_i_param_2
)
{
	.reg .pred 	%p<6>;
	.reg .b32 	%r<20>;
	.reg .b64 	%rd<17>;

	ld.param.u64 	%rd5, [_Z21loop_unrolling_block2PiS_i_param_0];
	ld.param.u64 	%rd4, [_Z21loop_unrolling_block2PiS_i_param_1];
	ld.param.u32 	%r7, [_Z21loop_unrolling_block2PiS_i_param_2];
	cvta.to.global.u64 	%rd1, %rd5;
	mov.u32 	%r1, %tid.x;
	mov.u32 	%r2, %ctaid.x;
	mov.u32 	%r19, %ntid.x;
	mul.lo.s32 	%r8, %r19, %r2;
	shl.b32 	%r9, %r8, 1;
	mul.wide.s32 	%rd6, %r9, 4;
	add.s64 	%rd2, %rd1, %rd6;
	add.s32 	%r10, %r9, %r1;
	add.s32 	%r4, %r10, %r19;
	setp.ge.u32 	%p1, %r4, %r7;
	@%p1 bra 	$L__BB0_2;
	mul.wide.u32 	%rd7, %r4, 4;
	add.s64 	%rd8, %rd1, %rd7;
	ld.global.u32 	%r11, [%rd8];
	shl.b32 	%r12, %r1, 2;
	cvt.u64.u32 	%rd9, %r12;
	add.s64 	%rd10, %rd2, %rd9;
	ld.global.u32 	%r13, [%rd10];
	add.s32 	%r14, %r13, %r11;
	st.global.u32 	[%rd10], %r14;
$L__BB0_2:
	bar.sync 	0;
	setp.lt.u32 	%p2, %r19, 2;
	@%p2 bra 	$L__BB0_7;
	mul.wide.u32 	%rd11, %r1, 4;
	add.s64 	%rd3, %rd2, %rd11;
$L__BB0_4:
	shr.u32 	%r6, %r19, 1;
	setp.ge.u32 	%p3, %r1, %r6;
	@%p3 bra 	$L__BB0_6;
	mul.wide.u32 	%rd12, %r6, 4;
	add.s64 	%rd13, %rd3, %rd12;
	ld.global.u32 	%r15, [%rd13];
	ld.global.u32 	%r16, [%rd3];
	add.s32 	%r17, %r16, %r15;
	st.global.u32 	[%rd3], %r17;
$L__BB0_6:
	bar.sync 	0;
	setp.gt.u32 	%p4, %r19, 3;
	mov.u32 	%r19, %r6;
	@%p4 bra 	$L__BB0_4;
$L__BB0_7:
	setp.ne.s32 	%p5, %r1, 0;
	@%p5 bra 	$L__BB0_9;
	ld.global.u32 	%r18, [%rd2];
	cvta.to.global.u64 	%rd14, %rd4;
	mul.wide.u32 	%rd15, %r2, 4;
	add.s64 	%rd16, %rd14, %rd15;
	st.global.u32 	[%rd16], %r18;
$L__BB0_9:
	ret;

}
	// .globl	_Z21loop_unrolling_block4PiS_i
.visible .entry _Z21loop_unrolling_block4PiS_i(
	.param .u64 .ptr .align 1 _Z21loop_unrolling_block4PiS_i_param_0,
	.param .u64 .ptr .align 1 _Z21loop_unrolling_block4PiS_i_param_1,
	.param .u32 _Z21loop_unrolling_block4PiS_i_param_2
)
{
	.reg .pred 	%p<6>;
	.reg .b32 	%r<27>;
	.reg .b64 	%rd<21>;

	ld.param.u64 	%rd5, [_Z21loop_unrolling_block4PiS_i_param_0];
	ld.param.u64 	%rd4, [_Z21loop_unrolling_block4PiS_i_param_1];
	ld.param.u32 	%r7, [_Z21loop_unrolling_block4PiS_i_param_2];
	cvta.to.global.u64 	%rd1, %rd5;
	mov.u32 	%r1, %tid.x;
	mov.u32 	%r2, %ctaid.x;
	mov.u32 	%r26, %ntid.x;
	mul.lo.s32 	%r8, %r26, %r2;
	shl.b32 	%r9, %r8, 2;
	mul.wide.s32 	%rd6, %r9, 4;
	add.s64 	%rd2, %rd1, %rd6;
	add.s32 	%r10, %r9, %r1;
	mad.lo.s32 	%r4, %r26, 3, %r10;
	setp.ge.u32 	%p1, %r4, %r7;
	@%p1 bra 	$L__BB1_2;
	shl.b32 	%r11, %r1, 2;
	cvt.u64.u32 	%rd7, %r11;
	add.s64 	%rd8, %rd2, %rd7;
	ld.global.u32 	%r12, [%rd8];
	shl.b32 	%r13, %r26, 1;
	sub.s32 	%r14, %r4, %r13;
	mul.wide.u32 	%rd9, %r14, 4;
	add.s64 	%rd10, %rd1, %rd9;
	ld.global.u32 	%r15, [%rd10];
	add.s32 	%r16, %r14, %r26;
	mul.wide.u32 	%rd11, %r16, 4;
	add.s64 	%rd12, %rd1, %rd11;
	ld.global.u32 	%r17, [%rd12];
	mul.wide.u32 	%rd13, %r4, 4;
	add.s64 	%rd14, %rd1, %rd13;
	ld.global.u32 	%r18, [%rd14];
	add.s32 	%r19, %r15, %r12;
	add.s32 	%r20, %r19, %r17;
	add.s32 	%r21, %r20, %r18;
	st.global.u32 	[%rd8], %r21;
$L__BB1_2:
	bar.sync 	0;
	setp.lt.u32 	%p2, %r26, 2;
	@%p2 bra 	$L__BB1_7;
	mul.wide.u32 	%rd15, %r1, 4;
	add.s64 	%rd3, %rd2, %rd15;
$L__BB1_4:
	shr.u32 	%r6, %r26, 1;
	setp.ge.u32 	%p3, %r1, %r6;
	@%p3 bra 	$L__BB1_6;
	mul.wide.u32 	%rd16, %r6, 4;
	add.s64 	%rd17, %rd3, %rd16;
	ld.global.u32 	%r22, [%rd17];
	ld.global.u32 	%r23, [%rd3];
	add.s32 	%r24, %r23, %r22;
	st.global.u32 	[%rd3], %r24;
$L__BB1_6:
	bar.sync 	0;
	setp.gt.u32 	%p4, %r26, 3;
	mov.u32 	%r26, %r6;
	@%p4 bra 	$L__BB1_4;
$L__BB1_7:
	setp.ne.s32 	%p5, %r1, 0;
	@%p5 bra 	$L__BB1_9;
	ld.global.u32 	%r25, [%rd2];
	cvta.to.global.u64 	%rd18, %rd4;
	mul.wide.u32 	%rd19, %r2, 4;
	add.s64 	%rd20, %rd18, %rd19;
	st.global.u32 	[%rd20], %r25;
$L__BB1_9:
	ret;

}


// ===== COMPILED SASS (sm_100) =====

	.target	sm_100

	.elftype	@"ET_EXEC"


//--------------------- .note.nv.tkinfo           --------------------------
	.section	.note.nv.tkinfo,"",@"SHT_NOTE"
	.sectionflags	@"SHF_NOTE_NV_TKINFO"
	.tkinfo
        /*0018*/ 	.word	0x00000002
        /*0030*/ 	.string	""
        /*0030*/ 	.string	"ptxas"
        /*0030*/ 	.string	"Cuda compilation tools, release 13.0, V13.0.88"
        /*0030*/ 	.string	"Build cuda_13.0.r13.0/compiler.36424714_0"
        /*0030*/ 	.string	"-arch sm_100 -m 64 "



//--------------------- .note.nv.cuinfo           --------------------------
	.section	.note.nv.cuinfo,"",@"SHT_NOTE"
	.sectionflags	@"SHF_NOTE_NV_CUINFO"
        /*0018*/ 	.short	0x0002
        /*001a*/ 	.short	0x0064
        /*001c*/ 	.short	0x0082
	.zero		2


//--------------------- .nv.info                  --------------------------
	.section	.nv.info,"",@"SHT_CUDA_INFO"
	.align	4


	//----- nvinfo : EIATTR_REGCOUNT
	.align		4
        /*0000*/ 	.byte	0x04, 0x2f
        /*0002*/ 	.short	(.L_1 - .L_0)
	.align		4
.L_0:
        /*0004*/ 	.word	index@(_Z21loop_unrolling_block2PiS_i)
        /*0008*/ 	.word	0x00000010


	//----- nvinfo : EIATTR_FRAME_SIZE
	.align		4
.L_1:
        /*000c*/ 	.byte	0x04, 0x11
        /*000e*/ 	.short	(.L_3 - .L_2)
	.align		4
.L_2:
        /*0010*/ 	.word	index@(_Z21loop_unrolling_block2PiS_i)
        /*0014*/ 	.word	0x00000000


	//----- nvinfo : EIATTR_REGCOUNT
	.align		4
.L_3:
        /*0018*/ 	.byte	0x04, 0x2f
        /*001a*/ 	.short	(.L_5 - .L_4)
	.align		4
.L_4:
        /*001c*/ 	.word	index@(_Z21loop_unrolling_block4PiS_i)
        /*0020*/ 	.word	0x00000014


	//----- nvinfo : EIATTR_FRAME_SIZE
	.align		4
.L_5:
        /*0024*/ 	.byte	0x04, 0x11
        /*0026*/ 	.short	(.L_7 - .L_6)
	.align		4
.L_6:
        /*0028*/ 	.word	index@(_Z21loop_unrolling_block4PiS_i)
        /*002c*/ 	.word	0x00000000


	//----- nvinfo : EIATTR_MIN_STACK_SIZE
	.align		4
.L_7:
        /*0030*/ 	.byte	0x04, 0x12
        /*0032*/ 	.short	(.L_9 - .L_8)
	.align		4
.L_8:
        /*0034*/ 	.word	index@(_Z21loop_unrolling_block4PiS_i)
        /*0038*/ 	.word	0x00000000


	//----- nvinfo : EIATTR_MIN_STACK_SIZE
	.align		4
.L_9:
        /*003c*/ 	.byte	0x04, 0x12
        /*003e*/ 	.short	(.L_11 - .L_10)
	.align		4
.L_10:
        /*0040*/ 	.word	index@(_Z21loop_unrolling_block2PiS_i)
        /*0044*/ 	.word	0x00000000
.L_11:


//--------------------- .nv.compat                --------------------------
	.section	.nv.compat,"",@"SHT_CUDA_COMPAT_INFO"
	.align	4
        /*0000*/ 	.byte	0x02, 0x09, 0x00, 0x00, 0x02, 0x02, 0x01, 0x00, 0x02, 0x05, 0x05, 0x00, 0x03, 0x07, 0x01, 0x01
        /*0010*/ 	.byte	0x02, 0x03, 0x00, 0x00, 0x02, 0x06, 0x01, 0x00, 0x04, 0x0b, 0x08, 0x00, 0x09, 0x00, 0x00, 0x00
        /*0020*/ 	.byte	0x00, 0x00, 0x00, 0x00


//--------------------- .nv.info._Z21loop_unrolling_block4PiS_i --------------------------
	.section	.nv.info._Z21loop_unrolling_block4PiS_i,"",@"SHT_CUDA_INFO"
	.sectionflags	@""
	.align	4


	//----- nvinfo : EIATTR_CUDA_API_VERSION
	.align		4
        /*0000*/ 	.byte	0x04, 0x37
        /*0002*/ 	.short	(.L_13 - .L_12)
.L_12:
        /*0004*/ 	.word	0x00000082


	//----- nvinfo : EIATTR_KPARAM_INFO
	.align		4
.L_13:
        /*0008*/ 	.byte	0x04, 0x17
        /*000a*/ 	.short	(.L_15 - .L_14)
.L_14:
        /*000c*/ 	.word	0x00000000
        /*0010*/ 	.short	0x0002
        /*0012*/ 	.short	0x0010
        /*0014*/ 	.byte	0x00, 0xf0, 0x11, 0x00


	//----- nvinfo : EIATTR_KPARAM_INFO
	.align		4
.L_15:
        /*0018*/ 	.byte	0x04, 0x17
        /*001a*/ 	.short	(.L_17 - .L_16)
.L_16:
        /*001c*/ 	.word	0x00000000
        /*0020*/ 	.short	0x0001
        /*0022*/ 	.short	0x0008
        /*0024*/ 	.byte	0x00, 0xf5, 0x21, 0x00


	//----- nvinfo : EIATTR_KPARAM_INFO
	.align		4
.L_17:
        /*0028*/ 	.byte	0x04, 0x17
        /*002a*/ 	.short	(.L_19 - .L_18)
.L_18:
        /*002c*/ 	.word	0x00000000
        /*0030*/ 	.short	0x0000
        /*0032*/ 	.short	0x0000
        /*0034*/ 	.byte	0x00, 0xf5, 0x21, 0x00


	//----- nvinfo : EIATTR_SPARSE_MMA_MASK
	.align		4
.L_19:
        /*0038*/ 	.byte	0x03, 0x50
        /*003a*/ 	.short	0x0000


	//----- nvinfo : EIATTR_MAXREG_COUNT
	.align		4
        /*003c*/ 	.byte	0x03, 0x1b
        /*003e*/ 	.short	0x00ff


	//----- nvinfo : EIATTR_NUM_BARRIERS
	.align		4
        /*0040*/ 	.byte	0x02, 0x4c
        /*0042*/ 	.byte	0x01
	.zero		1


	//----- nvinfo : EIATTR_MERCURY_ISA_VERSION
	.align		4
        /*0044*/ 	.byte	0x03, 0x5f
        /*0046*/ 	.short	0x0101


	//----- nvinfo : EIATTR_VRC_CTA_INIT_COUNT
	.align		4
        /*0048*/ 	.byte	0x02, 0x4a
	.zero		1
	.zero		1


	//----- nvinfo : EIATTR_EXIT_INSTR_OFFSETS
	.align		4
        /*004c*/ 	.byte	0x04, 0x1c
        /*004e*/ 	.short	(.L_21 - .L_20)


	//   ....[0]....
.L_20:
        /*0050*/ 	.word	0x00000310


	//   ....[1]....
        /*0054*/ 	.word	0x00000360


	//----- nvinfo : EIATTR_CRS_STACK_SIZE
	.align		4
.L_21:
        /*0058*/ 	.byte	0x04, 0x1e
        /*005a*/ 	.short	(.L_23 - .L_22)
.L_22:
        /*005c*/ 	.word	0x00000000


	//----- nvinfo : EIATTR_CBANK_PARAM_SIZE
	.align		4
.L_23:
        /*0060*/ 	.byte	0x03, 0x19
        /*0062*/ 	.short	0x0014


	//----- nvinfo : EIATTR_PARAM_CBANK
	.align		4
        /*0064*/ 	.byte	0x04, 0x0a
        /*0066*/ 	.short	(.L_25 - .L_24)
	.align		4
.L_24:
        /*0068*/ 	.word	index@(.nv.constant0._Z21loop_unrolling_block4PiS_i)
        /*006c*/ 	.short	0x0380
        /*006e*/ 	.short	0x0014


	//----- nvinfo : EIATTR_SW_WAR
	.align		4
.L_25:
        /*0070*/ 	.byte	0x04, 0x36
        /*0072*/ 	.short	(.L_27 - .L_26)
.L_26:
        /*0074*/ 	.word	0x00000008
.L_27:


//--------------------- .nv.info._Z21loop_unrolling_block2PiS_i --------------------------
	.section	.nv.info._Z21loop_unrolling_block2PiS_i,"",@"SHT_CUDA_INFO"
	.sectionflags	@""
	.align	4


	//----- nvinfo : EIATTR_CUDA_API_VERSION
	.align		4
        /*0000*/ 	.byte	0x04, 0x37
        /*0002*/ 	.short	(.L_29 - .L_28)
.L_28:
        /*0004*/ 	.word	0x00000082


	//----- nvinfo : EIATTR_KPARAM_INFO
	.align		4
.L_29:
        /*0008*/ 	.byte	0x04, 0x17
        /*000a*/ 	.short	(.L_31 - .L_30)
.L_30:
        /*000c*/ 	.word	0x00000000
        /*0010*/ 	.short	0x0002
        /*0012*/ 	.short	0x0010
        /*0014*/ 	.byte	0x00, 0xf0, 0x11, 0x00


	//----- nvinfo : EIATTR_KPARAM_INFO
	.align		4
.L_31:
        /*0018*/ 	.byte	0x04, 0x17
        /*001a*/ 	.short	(.L_33 - .L_32)
.L_32:
        /*001c*/ 	.word	0x00000000
        /*0020*/ 	.short	0x0001
        /*0022*/ 	.short	0x0008
        /*0024*/ 	.byte	0x00, 0xf5, 0x21, 0x00


	//----- nvinfo : EIATTR_KPARAM_INFO
	.align		4
.L_33:
        /*0028*/ 	.byte	0x04, 0x17
        /*002a*/ 	.short	(.L_35 - .L_34)
.L_34:
        /*002c*/ 	.word	0x00000000
        /*0030*/ 	.short	0x0000
        /*0032*/ 	.short	0x0000
        /*0034*/ 	.byte	0x00, 0xf5, 0x21, 0x00


	//----- nvinfo : EIATTR_SPARSE_MMA_MASK
	.align		4
.L_35:
        /*0038*/ 	.byte	0x03, 0x50
        /*003a*/ 	.short	0x0000


	//----- nvinfo : EIATTR_MAXREG_COUNT
	.align		4
        /*003c*/ 	.byte	0x03, 0x1b
        /*003e*/ 	.short	0x00ff


	//----- nvinfo : EIATTR_NUM_BARRIERS
	.align		4
        /*0040*/ 	.byte	0x02, 0x4c
        /*0042*/ 	.byte	0x01
	.zero		1


	//----- nvinfo : EIATTR_MERCURY_ISA_VERSION
	.align		4
        /*0044*/ 	.byte	0x03, 0x5f
        /*0046*/ 	.short	0x0101


	//----- nvinfo : EIATTR_VRC_CTA_INIT_COUNT
	.align		4
        /*0048*/ 	.byte	0x02, 0x4a
	.zero		1
	.zero		1


	//----- nvinfo : EIATTR_EXIT_INSTR_OFFSETS
	.align		4
        /*004c*/ 	.byte	0x04, 0x1c
        /*004e*/ 	.short	(.L_37 - .L_36)


	//   ....[0]....
.L_36:
        /*0050*/ 	.word	0x000002a0


	//   ....[1]....
        /*0054*/ 	.word	0x000002f0


	//----- nvinfo : EIATTR_CRS_STACK_SIZE
	.align		4
.L_37:
        /*0058*/ 	.byte	0x04, 0x1e
        /*005a*/ 	.short	(.L_39 - .L_38)
.L_38:
        /*005c*/ 	.word	0x00000000


	//----- nvinfo : EIATTR_CBANK_PARAM_SIZE
	.align		4
.L_39:
        /*0060*/ 	.byte	0x03, 0x19
        /*0062*/ 	.short	0x0014


	//----- nvinfo : EIATTR_PARAM_CBANK
	.align		4
        /*0064*/ 	.byte	0x04, 0x0a
        /*0066*/ 	.short	(.L_41 - .L_40)
	.align		4
.L_40:
        /*0068*/ 	.word	index@(.nv.constant0._Z21loop_unrolling_block2PiS_i)
        /*006c*/ 	.short	0x0380
        /*006e*/ 	.short	0x0014


	//----- nvinfo : EIATTR_SW_WAR
	.align		4
.L_41:
        /*0070*/ 	.byte	0x04, 0x36
        /*0072*/ 	.short	(.L_43 - .L_42)
.L_42:
        /*0074*/ 	.word	0x00000008
.L_43:


//--------------------- .nv.callgraph             --------------------------
	.section	.nv.callgraph,"",@"SHT_CUDA_CALLGRAPH"
	.align	4
	.sectionentsize	8
	.align		4
        /*0000*/ 	.word	0x00000000
	.align		4
        /*0004*/ 	.word	0xffffffff
	.align		4
        /*0008*/ 	.word	0x00000000
	.align		4
        /*000c*/ 	.word	0xfffffffe
	.align		4
        /*0010*/ 	.word	0x00000000
	.align		4
        /*0014*/ 	.word	0xfffffffd
	.align		4
        /*0018*/ 	.word	0x00000000
	.align		4
        /*001c*/ 	.word	0xfffffffc


//--------------------- .text._Z21loop_unrolling_block4PiS_i --------------------------
	.section	.text._Z21loop_unrolling_block4PiS_i,"ax",@progbits
	.align	128
        .global         _Z21loop_unrolling_block4PiS_i
        .type           _Z21loop_unrolling_block4PiS_i,@function
        .size           _Z21loop_unrolling_block4PiS_i,(.L_x_14 - _Z21loop_unrolling_block4PiS_i)
        .other          _Z21loop_unrolling_block4PiS_i,@"STO_CUDA_ENTRY STV_DEFAULT"
_Z21loop_unrolling_block4PiS_i:
.text._Z21loop_unrolling_block4PiS_i:
[----:B------:R-:W-:Y:S01]  /*0000*/  LDC R1, c[0x0][0x37c] ;  /* 0x0000df00ff017b82 */ /* 0x000fe20000000800 */
[----:B------:R-:W0:Y:S07]  /*0010*/  S2R R0, SR_CTAID.X ;  /* 0x0000000000007919 */ /* 0x000e2e0000002500 */
[----:B------:R-:W0:Y:S01]  /*0020*/  LDC R7, c[0x0][0x360] ;  /* 0x0000d800ff077b82 */ /* 0x000e220000000800 */
[----:B------:R-:W1:Y:S01]  /*0030*/  LDCU UR4, c[0x0][0x390] ;  /* 0x00007200ff0477ac */ /* 0x000e620008000800 */
[----:B------:R-:W-:Y:S01]  /*0040*/  BSSY.RECONVERGENT B0, `(.L_x_0) ;  /* 0x0000019000007945 */ /* 0x000fe20003800200 */
[----:B------:R-:W2:Y:S05]  /*0050*/  S2R R9, SR_TID.X ;  /* 0x0000000000097919 */ /* 0x000eaa0000002100 */
[----:B------:R-:W3:Y:S01]  /*0060*/  LDC.64 R14, c[0x0][0x380] ;  /* 0x0000e000ff0e7b82 */ /* 0x000ee20000000a00 */
[----:B0-----:R-:W-:-:S05]  /*0070*/  IMAD R2, R0, R7, RZ ;  /* 0x0000000700027224 */ /* 0x001fca00078e02ff */
[----:B------:R-:W-:-:S04]  /*0080*/  SHF.L.U32 R2, R2, 0x2, RZ ;  /* 0x0000000202027819 */ /* 0x000fc800000006ff */
[C---:B--2---:R-:W-:Y:S01]  /*0090*/  IADD3 R4, PT, PT, R2.reuse, R9, RZ ;  /* 0x0000000902047210 */ /* 0x044fe20007ffe0ff */
[----:B---3--:R-:W-:-:S04]  /*00a0*/  IMAD.WIDE R2, R2, 0x4, R14 ;  /* 0x0000000402027825 */ /* 0x008fc800078e020e */
[----:B------:R-:W-:-:S05]  /*00b0*/  IMAD R6, R7, 0x3, R4 ;  /* 0x0000000307067824 */ /* 0x000fca00078e0204 */
[----:B-1----:R-:W-:Y:S01]  /*00c0*/  ISETP.GE.U32.AND P0, PT, R6, UR4, PT ;  /* 0x0000000406007c0c */ /* 0x002fe2000bf06070 */
[----:B------:R-:W0:-:S12]  /*00d0*/  LDCU.64 UR4, c[0x0][0x358] ;  /* 0x00006b00ff0477ac */ /* 0x000e180008000a00 */
[----:B------:R-:W-:Y:S05]  /*00e0*/  @P0 BRA `(.L_x_1) ;  /* 0x0000000000380947 */ /* 0x000fea0003800000 */
[----:B------:R-:W-:Y:S01]  /*00f0*/  IMAD R10, R7, -0x2, R6 ;  /* 0xfffffffe070a7824 */ /* 0x000fe200078e0206 */
[----:B------:R-:W-:-:S03]  /*0100*/  LEA R4, P0, R9, R2, 0x2 ;  /* 0x0000000209047211 */ /* 0x000fc600078010ff */
[----:B------:R-:W-:Y:S01]  /*0110*/  IMAD.IADD R13, R7, 0x1, R10 ;  /* 0x00000001070d7824 */ /* 0x000fe200078e020a */
[----:B------:R-:W-:Y:S01]  /*0120*/  IADD3.X R5, PT, PT, RZ, R3, RZ, P0, !PT ;  /* 0x00000003ff057210 */ /* 0x000fe200007fe4ff */
[----:B------:R-:W-:-:S04]  /*0130*/  IMAD.WIDE.U32 R10, R10, 0x4, R14 ;  /* 0x000000040a0a7825 */ /* 0x000fc800078e000e */
[--C-:B------:R-:W-:Y:S02]  /*0140*/  IMAD.WIDE.U32 R12, R13, 0x4, R14.reuse ;  /* 0x000000040d0c7825 */ /* 0x100fe400078e000e */
[----:B0-----:R-:W2:Y:S02]  /*0150*/  LDG.E R11, desc[UR4][R10.64] ;  /* 0x000000040a0b7981 */ /* 0x001ea4000c1e1900 */
[----:B------:R-:W-:Y:S02]  /*0160*/  IMAD.WIDE.U32 R14, R6, 0x4, R14 ;  /* 0x00000004060e7825 */ /* 0x000fe400078e000e */
[----:B------:R-:W2:Y:S04]  /*0170*/  LDG.E R12, desc[UR4][R12.64] ;  /* 0x000000040c0c7981 */ /* 0x000ea8000c1e1900 */
[----:B------:R-:W2:Y:S04]  /*0180*/  LDG.E R6, desc[UR4][R4.64] ;  /* 0x0000000404067981 */ /* 0x000ea8000c1e1900 */
[----:B------:R-:W3:Y:S01]  /*0190*/  LDG.E R14, desc[UR4][R14.64] ;  /* 0x000000040e0e7981 */ /* 0x000ee2000c1e1900 */
[----:B--2---:R-:W-:-:S05]  /*01a0*/  IADD3 R17, PT, PT, R12, R11, R6 ;  /* 0x0000000b0c117210 */ /* 0x004fca0007ffe006 */
[----:B---3--:R-:W-:-:S05]  /*01b0*/  IMAD.IADD R17, R14, 0x1, R17 ;  /* 0x000000010e117824 */ /* 0x008fca00078e0211 */
[----:B------:R1:W-:Y:S02]  /*01c0*/  STG.E desc[UR4][R4.64], R17 ;  /* 0x0000001104007986 */ /* 0x0003e4000c101904 */
.L_x_1:
[----:B0-----:R-:W-:Y:S05]  /*01d0*/  BSYNC.RECONVERGENT B0 ;  /* 0x0000000000007941 */ /* 0x001fea0003800200 */
.L_x_0:
[----:B------:R-:W-:Y:S01]  /*01e0*/  BAR.SYNC.DEFER_BLOCKING 0x0 ;  /* 0x0000000000007b1d */ /* 0x000fe20000010000 */
[----:B------:R-:W-:-:S13]  /*01f0*/  ISETP.GE.U32.AND P0, PT, R7, 0x2, PT ;  /* 0x000000020700780c */ /* 0x000fda0003f06070 */
[----:B------:R-:W-:Y:S05]  /*0200*/  @!P0 BRA `(.L_x_2) ;  /* 0x00000000003c8947 */ /* 0x000fea0003800000 */
[----:B-1----:R-:W-:-:S07]  /*0210*/  IMAD.WIDE.U32 R4, R9, 0x4, R2 ;  /* 0x0000000409047825 */ /* 0x002fce00078e0002 */
.L_x_5:
[----:B------:R-:W-:Y:S01]  /*0220*/  SHF.R.U32.HI R6, RZ, 0x1, R7 ;  /* 0x00000001ff067819 */ /* 0x000fe20000011607 */
[----:B------:R-:W-:Y:S03]  /*0230*/  BSSY.RECONVERGENT B0, `(.L_x_3) ;  /* 0x0000008000007945 */ /* 0x000fe60003800200 */
[----:B------:R-:W-:-:S13]  /*0240*/  ISETP.GE.U32.AND P0, PT, R9, R6, PT ;  /* 0x000000060900720c */ /* 0x000fda0003f06070 */
[----:B0-----:R-:W-:Y:S05]  /*0250*/  @P0 BRA `(.L_x_4) ;  /* 0x0000000000140947 */ /* 0x001fea0003800000 */
[----:B------:R-:W-:Y:S01]  /*0260*/  IMAD.WIDE.U32 R10, R6, 0x4, R4 ;  /* 0x00000004060a7825 */ /* 0x000fe200078e0004 */
[----:B------:R-:W2:Y:S05]  /*0270*/  LDG.E R13, desc[UR4][R4.64] ;  /* 0x00000004040d7981 */ /* 0x000eaa000c1e1900 */
[----:B------:R-:W2:Y:S02]  /*0280*/  LDG.E R10, desc[UR4][R10.64] ;  /* 0x000000040a0a7981 */ /* 0x000ea4000c1e1900 */
[----:B--2---:R-:W-:-:S05]  /*0290*/  IADD3 R13, PT, PT, R10, R13, RZ ;  /* 0x0000000d0a0d7210 */ /* 0x004fca0007ffe0ff */
[----:B------:R0:W-:Y:S02]  /*02a0*/  STG.E desc[UR4][R4.64], R13 ;  /* 0x0000000d04007986 */ /* 0x0001e4000c101904 */
.L_x_4:
[----:B------:R-:W-:Y:S05]  /*02b0*/  BSYNC.RECONVERGENT B0 ;  /* 0x0000000000007941 */ /* 0x000fea0003800200 */
.L_x_3:
[----:B------:R-:W-:Y:S01]  /*02c0*/  BAR.SYNC.DEFER_BLOCKING 0x0 ;  /* 0x0000000000007b1d */ /* 0x000fe20000010000 */
[----:B------:R-:W-:Y:S02]  /*02d0*/  ISETP.GT.U32.AND P0, PT, R7, 0x3, PT ;  /* 0x000000030700780c */ /* 0x000fe40003f04070 */
[----:B------:R-:W-:-:S11]  /*02e0*/  MOV R7, R6 ;  /* 0x0000000600077202 */ /* 0x000fd60000000f00 */
[----:B------:R-:W-:Y:S05]  /*02f0*/  @P0 BRA `(.L_x_5) ;  /* 0xfffffffc00c80947 */ /* 0x000fea000383ffff */
.L_x_2:
[----:B------:R-:W-:-:S13]  /*0300*/  ISETP.NE.AND P0, PT, R9, RZ, PT ;  /* 0x000000ff0900720c */ /* 0x000fda0003f05270 */
[----:B------:R-:W-:Y:S05]  /*0310*/  @P0 EXIT ;  /* 0x000000000000094d */ /* 0x000fea0003800000 */
[----:B------:R-:W2:Y:S01]  /*0320*/  LDG.E R3, desc[UR4][R2.64] ;  /* 0x0000000402037981 */ /* 0x000ea2000c1e1900 */
[----:B01----:R-:W0:Y:S02]  /*0330*/  LDC.64 R4, c[0x0][0x388] ;  /* 0x0000e200ff047b82 */ /* 0x003e240000000a00 */
[----:B0-----:R-:W-:-:S05]  /*0340*/  IMAD.WIDE.U32 R4, R0, 0x4, R4 ;  /* 0x0000000400047825 */ /* 0x001fca00078e0004 */
[----:B--2---:R-:W-:Y:S01]  /*0350*/  STG.E desc[UR4][R4.64], R3 ;  /* 0x0000000304007986 */ /* 0x004fe2000c101904 */
[----:B------:R-:W-:Y:S05]  /*0360*/  EXIT ;  /* 0x000000000000794d */ /* 0x000fea0003800000 */
.L_x_6:
[----:B------:R-:W-:-:S00]  /*0370*/  BRA `(.L_x_6) ;  /* 0xfffffffc00fc7947 */ /* 0x000fc0000383ffff */
[----:B------:R-:W-:-:S00]  /*0380*/  NOP ;  /* 0x0000000000007918 */ /* 0x000fc00000000000 */
[----:B------:R-:W-:-:S00]  /*0390*/  NOP ;  /* 0x0000000000007918 */ /* 0x000fc00000000000 */
[----:B------:R-:W-:-:S00]  /*03a0*/  NOP ;  /* 0x0000000000007918 */ /* 0x000fc00000000000 */
[----:B------:R-:W-:-:S00]  /*03b0*/  NOP ;  /* 0x0000000000007918 */ /* 0x000fc00000000000 */
[----:B------:R-:W-:-:S00]  /*03c0*/  NOP ;  /* 0x0000000000007918 */ /* 0x000fc00000000000 */
[----:B------:R-:W-:-:S00]  /*03d0*/  NOP ;  /* 0x0000000000007918 */ /* 0x000fc00000000000 */
[----:B------:R-:W-:-:S00]  /*03e0*/  NOP ;  /* 0x0000000000007918 */ /* 0x000fc00000000000 */
[----:B------:R-:W-:-:S00]  /*03f0*/  NOP ;  /* 0x0000000000007918 */ /* 0x000fc00000000000 */
.L_x_14:


//--------------------- .text._Z21loop_unrolling_block2PiS_i --------------------------
	.section	.text._Z21loop_unrolling_block2PiS_i,"ax",@progbits
	.align	128
        .global         _Z21loop_unrolling_block2PiS_i
        .type           _Z21loop_unrolling_block2PiS_i,@function
        .size           _Z21loop_unrolling_block2PiS_i,(.L_x_15 - _Z21loop_unrolling_block2PiS_i)
        .other          _Z21loop_unrolling_block2PiS_i,@"STO_CUDA_ENTRY STV_DEFAULT"
_Z21loop_unrolling_block2PiS_i:
.text._Z21loop_unrolling_block2PiS_i:
[----:B------:R-:W-:Y:S01]  /*0000*/  LDC R1, c[0x0][0x37c] ;  /* 0x0000df00ff017b82 */ /* 0x000fe20000000800 */
[----:B------:R-:W0:Y:S01]  /*0010*/  S2R R13, SR_CTAID.X ;  /* 0x00000000000d7919 */ /* 0x000e220000002500 */
[----:B------:R-:W0:Y:S06]  /*0020*/  LDCU UR6, c[0x0][0x360] ;  /* 0x00006c00ff0677ac */ /* 0x000e2c0008000800 */
[----:B------:R-:W1:Y:S01]  /*0030*/  LDC.64 R4, c[0x0][0x380] ;  /* 0x0000e000ff047b82 */ /* 0x000e620000000a00 */
[----:B------:R-:W-:Y:S01]  /*0040*/  BSSY.RECONVERGENT B0, `(.L_x_7) ;  /* 0x0000012000007945 */ /* 0x000fe20003800200 */
[----:B------:R-:W2:Y:S01]  /*0050*/  S2R R11, SR_TID.X ;  /* 0x00000000000b7919 */ /* 0x000ea20000002100 */
[----:B------:R-:W3:Y:S01]  /*0060*/  LDCU UR4, c[0x0][0x390] ;  /* 0x00007200ff0477ac */ /* 0x000ee20008000800 */
[----:B0-----:R-:W-:-:S04]  /*0070*/  IMAD R0, R13, UR6, RZ ;  /* 0x000000060d007c24 */ /* 0x001fc8000f8e02ff */
[----:B------:R-:W-:Y:S02]  /*0080*/  IMAD.SHL.U32 R3, R0, 0x2, RZ ;  /* 0x0000000200037824 */ /* 0x000fe400078e00ff */
[----:B------:R-:W-:-:S03]  /*0090*/  IMAD.U32 R0, RZ, RZ, UR6 ;  /* 0x00000006ff007e24 */ /* 0x000fc6000f8e00ff */
[C---:B--2---:R-:W-:Y:S01]  /*00a0*/  IADD3 R7, PT, PT, R3.reuse, UR6, R11 ;  /* 0x0000000603077c10 */ /* 0x044fe2000fffe00b */
[----:B-1----:R-:W-:-:S03]  /*00b0*/  IMAD.WIDE R2, R3, 0x4, R4 ;  /* 0x0000000403027825 */ /* 0x002fc600078e0204 */
[----:B---3--:R-:W-:Y:S01]  /*00c0*/  ISETP.GE.U32.AND P0, PT, R7, UR4, PT ;  /* 0x0000000407007c0c */ /* 0x008fe2000bf06070 */
[----:B------:R-:W0:-:S12]  /*00d0*/  LDCU.64 UR4, c[0x0][0x358] ;  /* 0x00006b00ff0477ac */ /* 0x000e180008000a00 */
[----:B------:R-:W-:Y:S05]  /*00e0*/  @P0 BRA `(.L_x_8) ;  /* 0x00000000001c0947 */ /* 0x000fea0003800000 */
[----:B------:R-:W-:Y:S01]  /*00f0*/  LEA R6, P0, R11, R2, 0x2 ;  /* 0x000000020b067211 */ /* 0x000fe200078010ff */
[----:B------:R-:W-:-:S03]  /*0100*/  IMAD.WIDE.U32 R4, R7, 0x4, R4 ;  /* 0x0000000407047825 */ /* 0x000fc600078e0004 */
[----:B------:R-:W-:-:S03]  /*0110*/  IADD3.X R7, PT, PT, RZ, R3, RZ, P0, !PT ;  /* 0x00000003ff077210 */ /* 0x000fc600007fe4ff */
[----:B0-----:R-:W2:Y:S04]  /*0120*/  LDG.E R4, desc[UR4][R4.64] ;  /* 0x0000000404047981 */ /* 0x001ea8000c1e1900 */
[----:B------:R-:W2:Y:S02]  /*0130*/  LDG.E R9, desc[UR4][R6.64] ;  /* 0x0000000406097981 */ /* 0x000ea4000c1e1900 */
[----:B--2---:R-:W-:-:S05]  /*0140*/  IMAD.IADD R9, R4, 0x1, R9 ;  /* 0x0000000104097824 */ /* 0x004fca00078e0209 */
[----:B------:R1:W-:Y:S02]  /*0150*/  STG.E desc[UR4][R6.64], R9 ;  /* 0x0000000906007986 */ /* 0x0003e4000c101904 */
.L_x_8:
[----:B0-----:R-:W-:Y:S05]  /*0160*/  BSYNC.RECONVERGENT B0 ;  /* 0x0000000000007941 */ /* 0x001fea0003800200 */
.L_x_7:
[----:B------:R-:W-:Y:S01]  /*0170*/  BAR.SYNC.DEFER_BLOCKING 0x0 ;  /* 0x0000000000007b1d */ /* 0x000fe20000010000 */
[----:B------:R-:W-:-:S13]  /*0180*/  ISETP.GE.U32.AND P0, PT, R0, 0x2, PT ;  /* 0x000000020000780c */ /* 0x000fda0003f06070 */
[----:B------:R-:W-:Y:S05]  /*0190*/  @!P0 BRA `(.L_x_9) ;  /* 0x00000000003c8947 */ /* 0x000fea0003800000 */
[----:B------:R-:W-:-:S07]  /*01a0*/  IMAD.WIDE.U32 R4, R11, 0x4, R2 ;  /* 0x000000040b047825 */ /* 0x000fce00078e0002 */
.L_x_12:
[----:B------:R-:W-:Y:S01]  /*01b0*/  SHF.R.U32.HI R8, RZ, 0x1, R0 ;  /* 0x00000001ff087819 */ /* 0x000fe20000011600 */
[----:B------:R-:W-:Y:S03]  /*01c0*/  BSSY.RECONVERGENT B0, `(.L_x_10) ;  /* 0x0000008000007945 */ /* 0x000fe60003800200 */
[----:B------:R-:W-:-:S13]  /*01d0*/  ISETP.GE.U32.AND P0, PT, R11, R8, PT ;  /* 0x000000080b00720c */ /* 0x000fda0003f06070 */
[----:B0-----:R-:W-:Y:S05]  /*01e0*/  @P0 BRA `(.L_x_11) ;  /* 0x0000000000140947 */ /* 0x001fea0003800000 */
[----:B-1----:R-:W-:Y:S01]  /*01f0*/  IMAD.WIDE.U32 R6, R8, 0x4, R4 ;  /* 0x0000000408067825 */ /* 0x002fe200078e0004 */
[----:B------:R-:W2:Y:S05]  /*0200*/  LDG.E R9, desc[UR4][R4.64] ;  /* 0x0000000404097981 */ /* 0x000eaa000c1e1900 */
[----:B------:R-:W2:Y:S02]  /*0210*/  LDG.E R6, desc[UR4][R6.64] ;  /* 0x0000000406067981 */ /* 0x000ea4000c1e1900 */
[----:B--2---:R-:W-:-:S05]  /*0220*/  IADD3 R9, PT, PT, R6, R9, RZ ;  /* 0x0000000906097210 */ /* 0x004fca0007ffe0ff */
[----:B------:R0:W-:Y:S02]  /*0230*/  STG.E desc[UR4][R4.64], R9 ;  /* 0x0000000904007986 */ /* 0x0001e4000c101904 */
.L_x_11:
[----:B------:R-:W-:Y:S05]  /*0240*/  BSYNC.RECONVERGENT B0 ;  /* 0x0000000000007941 */ /* 0x000fea0003800200 */
.L_x_10:
[----:B------:R-:W-:Y:S01]  /*0250*/  BAR.SYNC.DEFER_BLOCKING 0x0 ;  /* 0x0000000000007b1d */ /* 0x000fe20000010000 */
[----:B------:R-:W-:Y:S01]  /*0260*/  ISETP.GT.U32.AND P0, PT, R0, 0x3, PT ;  /* 0x000000030000780c */ /* 0x000fe20003f04070 */
[----:B------:R-:W-:-:S12]  /*0270*/  IMAD.MOV.U32 R0, RZ, RZ, R8 ;  /* 0x000000ffff007224 */ /* 0x000fd800078e0008 */
[----:B------:R-:W-:Y:S05]  /*0280*/  @P0 BRA `(.L_x_12) ;  /* 0xfffffffc00c80947 */ /* 0x000fea000383ffff */
.L_x_9:
[----:B------:R-:W-:-:S13]  /*0290*/  ISETP.NE.AND P0, PT, R11, RZ, PT ;  /* 0x000000ff0b00720c */ /* 0x000fda0003f05270 */
[----:B------:R-:W-:Y:S05]  /*02a0*/  @P0 EXIT ;  /* 0x000000000000094d */ /* 0x000fea0003800000 */
[----:B------:R-:W2:Y:S01]  /*02b0*/  LDG.E R3, desc[UR4][R2.64] ;  /* 0x0000000402037981 */ /* 0x000ea2000c1e1900 */
[----:B0-----:R-:W0:Y:S02]  /*02c0*/  LDC.64 R4, c[0x0][0x388] ;  /* 0x0000e200ff047b82 */ /* 0x001e240000000a00 */
[----:B0-----:R-:W-:-:S05]  /*02d0*/  IMAD.WIDE.U32 R4, R13, 0x4, R4 ;  /* 0x000000040d047825 */ /* 0x001fca00078e0004 */
[----:B--2---:R-:W-:Y:S01]  /*02e0*/  STG.E desc[UR4][R4.64], R3 ;  /* 0x0000000304007986 */ /* 0x004fe2000c101904 */
[----:B------:R-:W-:Y:S05]  /*02f0*/  EXIT ;  /* 0x000000000000794d */ /* 0x000fea0003800000 */
.L_x_13:
        /* <DEDUP_REMOVED lines=16> */
.L_x_15:


//--------------------- .nv.shared.reserved.0     --------------------------
	.section	.nv.shared.reserved.0,"aw",@nobits
	.weak		__nv_reservedSMEM_offset_0_alias
	.size		__nv_reservedSMEM_offset_0_alias, 0, 64
	.other		__nv_reservedSMEM_offset_0_alias,@"STO_CUDA_RESERVED_SHARED STV_DEFAULT"
__nv_reservedSMEM_offset_0_alias:
	.zero		0
	.zero		64


//--------------------- .nv.constant0._Z21loop_unrolling_block4PiS_i --------------------------
	.section	.nv.constant0._Z21loop_unrolling_block4PiS_i,"a",@progbits
	.sectionflags	@""
	.align	4
.nv.constant0._Z21loop_unrolling_block4PiS_i:
	.zero		916


//--------------------- .nv.constant0._Z21loop_unrolling_block2PiS_i --------------------------
	.section	.nv.constant0._Z21loop_unrolling_block2PiS_i,"a",@progbits
	.sectionflags	@""
	.align	4
.nv.constant0._Z21loop_unrolling_block2PiS_i:
	.zero		916


//--------------------- SYMBOLS --------------------------

	.type		.nv.reservedSmem.offset0,@object
	.size		.nv.reservedSmem.offset0,0x4
